//
// Generated by NVIDIA NVVM Compiler
//
// Compiler Build ID: CL-36424714
// Cuda compilation tools, release 13.0, V13.0.88
// Based on NVVM 20.0.0
//

.version 9.0
.target sm_100
.address_size 64

	// .globl	prefsum
// _ZZ7prefsumE3bst has been demoted

.visible .entry prefsum(
	.param .u64 .ptr .align 1 prefsum_param_0,
	.param .u64 .ptr .align 1 prefsum_param_1,
	.param .u32 prefsum_param_2,
	.param .u32 prefsum_param_3,
	.param .u32 prefsum_param_4,
	.param .u64 .ptr .align 1 prefsum_param_5
)
{
	.reg .pred 	%p<2>;
	.reg .b32 	%r<7>;
	.reg .b64 	%rd<5>;
	// demoted variable
	.shared .align 4 .b8 _ZZ7prefsumE3bst[4096];
	ld.param.u64 	%rd1, [prefsum_param_1];
	ld.param.u32 	%r2, [prefsum_param_2];
	mov.u32 	%r1, %tid.x;
	setp.ge.s32 	%p1, %r1, %r2;
	@%p1 bra 	$L__BB0_2;
	cvta.to.global.u64 	%rd2, %rd1;
	mul.wide.u32 	%rd3, %r1, 4;
	add.s64 	%rd4, %rd2, %rd3;
	ld.global.u32 	%r3, [%rd4];
	shl.b32 	%r4, %r1, 2;
	mov.u32 	%r5, _ZZ7prefsumE3bst;
	add.s32 	%r6, %r5, %r4;
	st.shared.u32 	[%r6], %r3;
$L__BB0_2:
	bar.sync 	0;
	ret;

}


// ===== COMPILED SASS (sm_100) =====

	.target	sm_100

	.elftype	@"ET_EXEC"


//--------------------- .note.nv.tkinfo           --------------------------
	.section	.note.nv.tkinfo,"",@"SHT_NOTE"
	.sectionflags	@"SHF_NOTE_NV_TKINFO"
	.tkinfo
        /*0018*/ 	.word	0x00000002
        /*0030*/ 	.string	""
        /*0030*/ 	.string	"ptxas"
        /*0030*/ 	.string	"Cuda compilation tools, release 13.0, V13.0.88"
        /*0030*/ 	.string	"Build cuda_13.0.r13.0/compiler.36424714_0"
        /*0030*/ 	.string	"-arch sm_100 -m 64 "



//--------------------- .note.nv.cuinfo           --------------------------
	.section	.note.nv.cuinfo,"",@"SHT_NOTE"
	.sectionflags	@"SHF_NOTE_NV_CUINFO"
        /*0018*/ 	.short	0x0002
        /*001a*/ 	.short	0x0064
        /*001c*/ 	.short	0x0082
	.zero		2


//--------------------- .nv.info                  --------------------------
	.section	.nv.info,"",@"SHT_CUDA_INFO"
	.align	4


	//----- nvinfo : EIATTR_REGCOUNT
	.align		4
        /*0000*/ 	.byte	0x04, 0x2f
        /*0002*/ 	.short	(.L_1 - .L_0)
	.align		4
.L_0:
        /*0004*/ 	.word	index@(prefsum)
        /*0008*/ 	.word	0x00000008


	//----- nvinfo : EIATTR_FRAME_SIZE
	.align		4
.L_1:
        /*000c*/ 	.byte	0x04, 0x11
        /*000e*/ 	.short	(.L_3 - .L_2)
	.align		4
.L_2:
        /*0010*/ 	.word	index@(prefsum)
        /*0014*/ 	.word	0x00000000


	//----- nvinfo : EIATTR_MIN_STACK_SIZE
	.align		4
.L_3:
        /*0018*/ 	.byte	0x04, 0x12
        /*001a*/ 	.short	(.L_5 - .L_4)
	.align		4
.L_4:
        /*001c*/ 	.word	index@(prefsum)
        /*0020*/ 	.word	0x00000000
.L_5:


//--------------------- .nv.compat                --------------------------
	.section	.nv.compat,"",@"SHT_CUDA_COMPAT_INFO"
	.align	4
        /*0000*/ 	.byte	0x02, 0x09, 0x00, 0x00, 0x02, 0x02, 0x01, 0x00, 0x02, 0x05, 0x05, 0x00, 0x03, 0x07, 0x01, 0x01
        /*0010*/ 	.byte	0x02, 0x03, 0x00, 0x00, 0x02, 0x06, 0x01, 0x00, 0x04, 0x0b, 0x08, 0x00, 0x09, 0x00, 0x00, 0x00
        /*0020*/ 	.byte	0x00, 0x00, 0x00, 0x00


//--------------------- .nv.info.prefsum          --------------------------
	.section	.nv.info.prefsum,"",@"SHT_CUDA_INFO"
	.sectionflags	@""
	.align	4


	//----- nvinfo : EIATTR_CUDA_API_VERSION
	.align		4
        /*0000*/ 	.byte	0x04, 0x37
        /*0002*/ 	.short	(.L_7 - .L_6)
.L_6:
        /*0004*/ 	.word	0x00000082


	//----- nvinfo : EIATTR_KPARAM_INFO
	.align		4
.L_7:
        /*0008*/ 	.byte	0x04, 0x17
        /*000a*/ 	.short	(.L_9 - .L_8)
.L_8:
        /*000c*/ 	.word	0x00000000
        /*0010*/ 	.short	0x0005
        /*0012*/ 	.short	0x0020
        /*0014*/ 	.byte	0x00, 0xf5, 0x21, 0x00


	//----- nvinfo : EIATTR_KPARAM_INFO
	.align		4
.L_9:
        /*0018*/ 	.byte	0x04, 0x17
        /*001a*/ 	.short	(.L_11 - .L_10)
.L_10:
        /*001c*/ 	.word	0x00000000
        /*0020*/ 	.short	0x0004
        /*0022*/ 	.short	0x0018
        /*0024*/ 	.byte	0x00, 0xf0, 0x11, 0x00


	//----- nvinfo : EIATTR_KPARAM_INFO
	.align		4
.L_11:
        /*0028*/ 	.byte	0x04, 0x17
        /*002a*/ 	.short	(.L_13 - .L_12)
.L_12:
        /*002c*/ 	.word	0x00000000
        /*0030*/ 	.short	0x0003
        /*0032*/ 	.short	0x0014
        /*0034*/ 	.byte	0x00, 0xf0, 0x11, 0x00


	//----- nvinfo : EIATTR_KPARAM_INFO
	.align		4
.L_13:
        /*0038*/ 	.byte	0x04, 0x17
        /*003a*/ 	.short	(.L_15 - .L_14)
.L_14:
        /*003c*/ 	.word	0x00000000
        /*0040*/ 	.short	0x0002
        /*0042*/ 	.short	0x0010
        /*0044*/ 	.byte	0x00, 0xf0, 0x11, 0x00


	//----- nvinfo : EIATTR_KPARAM_INFO
	.align		4
.L_15:
        /*0048*/ 	.byte	0x04, 0x17
        /*004a*/ 	.short	(.L_17 - .L_16)
.L_16:
        /*004c*/ 	.word	0x00000000
        /*0050*/ 	.short	0x0001
        /*0052*/ 	.short	0x0008
        /*0054*/ 	.byte	0x00, 0xf5, 0x21, 0x00


	//----- nvinfo : EIATTR_KPARAM_INFO
	.align		4
.L_17:
        /*0058*/ 	.byte	0x04, 0x17
        /*005a*/ 	.short	(.L_19 - .L_18)
.L_18:
        /*005c*/ 	.word	0x00000000
        /*0060*/ 	.short	0x0000
        /*0062*/ 	.short	0x0000
        /*0064*/ 	.byte	0x00, 0xf5, 0x21, 0x00


	//----- nvinfo : EIATTR_SPARSE_MMA_MASK
	.align		4
.L_19:
        /*0068*/ 	.byte	0x03, 0x50
        /*006a*/ 	.short	0x0000


	//----- nvinfo : EIATTR_MAXREG_COUNT
	.align		4
        /*006c*/ 	.byte	0x03, 0x1b
        /*006e*/ 	.short	0x00ff


	//----- nvinfo : EIATTR_NUM_BARRIERS
	.align		4
        /*0070*/ 	.byte	0x02, 0x4c
        /*0072*/ 	.byte	0x01
	.zero		1


	//----- nvinfo : EIATTR_MERCURY_ISA_VERSION
	.align		4
        /*0074*/ 	.byte	0x03, 0x5f
        /*0076*/ 	.short	0x0101


	//----- nvinfo : EIATTR_VRC_CTA_INIT_COUNT
	.align		4
        /*0078*/ 	.byte	0x02, 0x4a
	.zero		1
	.zero		1


	//----- nvinfo : EIATTR_EXIT_INSTR_OFFSETS
	.align		4
        /*007c*/ 	.byte	0x04, 0x1c
        /*007e*/ 	.short	(.L_21 - .L_20)


	//   ....[0]....
.L_20:
        /*0080*/ 	.word	0x00000110


	//----- nvinfo : EIATTR_CRS_STACK_SIZE
	.align		4
.L_21:
        /*0084*/ 	.byte	0x04, 0x1e
        /*0086*/ 	.short	(.L_23 - .L_22)
.L_22:
        /*0088*/ 	.word	0x00000000


	//----- nvinfo : EIATTR_CBANK_PARAM_SIZE
	.align		4
.L_23:
        /*008c*/ 	.byte	0x03, 0x19
        /*008e*/ 	.short	0x0028


	//----- nvinfo : EIATTR_PARAM_CBANK
	.align		4
        /*0090*/ 	.byte	0x04, 0x0a
        /*0092*/ 	.short	(.L_25 - .L_24)
	.align		4
.L_24:
        /*0094*/ 	.word	index@(.nv.constant0.prefsum)
        /*0098*/ 	.short	0x0380
        /*009a*/ 	.short	0x0028


	//----- nvinfo : EIATTR_SW_WAR
	.align		4
.L_25:
        /*009c*/ 	.byte	0x04, 0x36
        /*009e*/ 	.short	(.L_27 - .L_26)
.L_26:
        /*00a0*/ 	.word	0x00000008
.L_27:


//--------------------- .nv.callgraph             --------------------------
	.section	.nv.callgraph,"",@"SHT_CUDA_CALLGRAPH"
	.align	4
	.sectionentsize	8
	.align		4
        /*0000*/ 	.word	0x00000000
	.align		4
        /*0004*/ 	.word	0xffffffff
	.align		4
        /*0008*/ 	.word	0x00000000
	.align		4
        /*000c*/ 	.word	0xfffffffe
	.align		4
        /*0010*/ 	.word	0x00000000
	.align		4
        /*0014*/ 	.word	0xfffffffd
	.align		4
        /*0018*/ 	.word	0x00000000
	.align		4
        /*001c*/ 	.word	0xfffffffc


//--------------------- .text.prefsum             --------------------------
	.section	.text.prefsum,"ax",@progbits
	.align	128
        .global         prefsum
        .type           prefsum,@function
        .size           prefsum,(.L_x_3 - prefsum)
        .other          prefsum,@"STO_CUDA_ENTRY STV_DEFAULT"
prefsum:
.text.prefsum:
[----:B------:R-:W-:Y:S01]  /*0000*/  LDC R1, c[0x0][0x37c] ;  /* 0x0000df00ff017b82 */ /* 0x000fe20000000800 */
[----:B------:R-:W0:Y:S01]  /*0010*/  S2R R5, SR_TID.X ;  /* 0x0000000000057919 */ /* 0x000e220000002100 */
[----:B------:R-:W0:Y:S01]  /*0020*/  LDCU UR4, c[0x0][0x390] ;  /* 0x00007200ff0477ac */ /* 0x000e220008000800 */
[----:B------:R-:W-:Y:S01]  /*0030*/  BSSY.RECONVERGENT B0, `(.L_x_0) ;  /* 0x000000c000007945 */ /* 0x000fe20003800200 */
[----:B0-----:R-:W-:-:S13]  /*0040*/  ISETP.GE.AND P0, PT, R5, UR4, PT ;  /* 0x0000000405007c0c */ /* 0x001fda000bf06270 */
[----:B------:R-:W-:Y:S05]  /*0050*/  @P0 BRA `(.L_x_1) ;  /* 0x0000000000240947 */ /* 0x000fea0003800000 */
[----:B------:R-:W0:Y:S01]  /*0060*/  LDC.64 R2, c[0x0][0x388] ;  /* 0x0000e200ff027b82 */ /* 0x000e220000000a00 */
[----:B------:R-:W1:Y:S01]  /*0070*/  LDCU.64 UR4, c[0x0][0x358] ;  /* 0x00006b00ff0477ac */ /* 0x000e620008000a00 */
[----:B0-----:R-:W-:-:S06]  /*0080*/  IMAD.WIDE.U32 R2, R5, 0x4, R2 ;  /* 0x0000000405027825 */ /* 0x001fcc00078e0002 */
[----:B-1----:R-:W2:Y:S01]  /*0090*/  LDG.E R2, desc[UR4][R2.64] ;  /* 0x0000000402027981 */ /* 0x002ea2000c1e1900 */
[----:B------:R-:W0:Y:S01]  /*00a0*/  S2UR UR5, SR_CgaCtaId ;  /* 0x00000000000579c3 */ /* 0x000e220000008800 */
[----:B------:R-:W-:Y:S02]  /*00b0*/  UMOV UR4, 0x400 ;  /* 0x0000040000047882 */ /* 0x000fe40000000000 */
[----:B0-----:R-:W-:-:S06]  /*00c0*/  ULEA UR4, UR5, UR4, 0x18 ;  /* 0x0000000405047291 */ /* 0x001fcc000f8ec0ff */
[----:B------:R-:W-:-:S05]  /*00d0*/  LEA R5, R5, UR4, 0x2 ;  /* 0x0000000405057c11 */ /* 0x000fca000f8e10ff */
[----:B--2---:R0:W-:Y:S02]  /*00e0*/  STS [R5], R2 ;  /* 0x0000000205007388 */ /* 0x0041e40000000800 */
.L_x_1:
[----:B------:R-:W-:Y:S05]  /*00f0*/  BSYNC.RECONVERGENT B0 ;  /* 0x0000000000007941 */ /* 0x000fea0003800200 */
.L_x_0:
[----:B------:R-:W-:Y:S06]  /*0100*/  BAR.SYNC.DEFER_BLOCKING 0x0 ;  /* 0x0000000000007b1d */ /* 0x000fec0000010000 */
[----:B------:R-:W-:Y:S05]  /*0110*/  EXIT ;  /* 0x000000000000794d */ /* 0x000fea0003800000 */
.L_x_2:
[----:B------:R-:W-:-:S00]  /*0120*/  BRA `(.L_x_2) ;  /* 0xfffffffc00fc7947 */ /* 0x000fc0000383ffff */
[----:B------:R-:W-:-:S00]  /*0130*/  NOP ;  /* 0x0000000000007918 */ /* 0x000fc00000000000 */
        /* <DEDUP_REMOVED lines=12> */
.L_x_3:


//--------------------- .nv.shared.prefsum        --------------------------
	.section	.nv.shared.prefsum,"aw",@nobits
	.sectionflags	@""
	.align	4
.nv.shared.prefsum:
	.zero		5120


//--------------------- .nv.shared.reserved.0     --------------------------
	.section	.nv.shared.reserved.0,"aw",@nobits
	.weak		__nv_reservedSMEM_offset_0_alias
	.size		__nv_reservedSMEM_offset_0_alias, 0, 64
	.other		__nv_reservedSMEM_offset_0_alias,@"STO_CUDA_RESERVED_SHARED STV_DEFAULT"
__nv_reservedSMEM_offset_0_alias:
	.zero		0
	.zero		64


//--------------------- .nv.constant0.prefsum     --------------------------
	.section	.nv.constant0.prefsum,"a",@progbits
	.sectionflags	@""
	.align	4
.nv.constant0.prefsum:
	.zero		936


//--------------------- SYMBOLS --------------------------

	.type		.nv.reservedSmem.offset0,@object
	.size		.nv.reservedSmem.offset0,0x4
	.type		.nv.reservedSmem.cap,@object
	.size		.nv.reservedSmem.cap,0x4
